//
// Generated by NVIDIA NVVM Compiler
//
// Compiler Build ID: CL-36424714
// Cuda compilation tools, release 13.0, V13.0.88
// Based on NVVM 20.0.0
//

.version 9.0
.target sm_100
.address_size 64

	// .globl	_Z7kernel1Pii

.visible .entry _Z7kernel1Pii(
	.param .u64 .ptr .align 1 _Z7kernel1Pii_param_0,
	.param .u32 _Z7kernel1Pii_param_1
)
{
	.reg .pred 	%p<2>;
	.reg .b32 	%r<7>;
	.reg .b64 	%rd<5>;

	ld.param.u64 	%rd1, [_Z7kernel1Pii_param_0];
	ld.param.u32 	%r2, [_Z7kernel1Pii_param_1];
	mov.u32 	%r3, %ctaid.x;
	mov.u32 	%r4, %ntid.x;
	mov.u32 	%r5, %tid.x;
	mad.lo.s32 	%r1, %r3, %r4, %r5;
	setp.ge.s32 	%p1, %r1, %r2;
	@%p1 bra 	$L__BB0_2;
	cvta.to.global.u64 	%rd2, %rd1;
	mul.wide.s32 	%rd3, %r1, 4;
	add.s64 	%rd4, %rd2, %rd3;
	mov.b32 	%r6, 7;
	st.global.u32 	[%rd4], %r6;
$L__BB0_2:
	ret;

}
	// .globl	_Z7kernel2Pii
.visible .entry _Z7kernel2Pii(
	.param .u64 .ptr .align 1 _Z7kernel2Pii_param_0,
	.param .u32 _Z7kernel2Pii_param_1
)
{
	.reg .pred 	%p<2>;
	.reg .b32 	%r<6>;
	.reg .b64 	%rd<5>;

	ld.param.u64 	%rd1, [_Z7kernel2Pii_param_0];
	ld.param.u32 	%r3, [_Z7kernel2Pii_param_1];
	mov.u32 	%r1, %ctaid.x;
	mov.u32 	%r4, %ntid.x;
	mov.u32 	%r5, %tid.x;
	mad.lo.s32 	%r2, %r1, %r4, %r5;
	setp.ge.s32 	%p1, %r2, %r3;
	@%p1 bra 	$L__BB1_2;
	cvta.to.global.u64 	%rd2, %rd1;
	mul.wide.s32 	%rd3, %r2, 4;
	add.s64 	%rd4, %rd2, %rd3;
	st.global.u32 	[%rd4], %r1;
$L__BB1_2:
	ret;

}
	// .globl	_Z7kernel3Pii
.visible .entry _Z7kernel3Pii(
	.param .u64 .ptr .align 1 _Z7kernel3Pii_param_0,
	.param .u32 _Z7kernel3Pii_param_1
)
{
	.reg .pred 	%p<2>;
	.reg .b32 	%r<6>;
	.reg .b64 	%rd<5>;

	ld.param.u64 	%rd1, [_Z7kernel3Pii_param_0];
	ld.param.u32 	%r3, [_Z7kernel3Pii_param_1];
	mov.u32 	%r4, %ctaid.x;
	mov.u32 	%r5, %ntid.x;
	mov.u32 	%r1, %tid.x;
	mad.lo.s32 	%r2, %r4, %r5, %r1;
	setp.ge.s32 	%p1, %r2, %r3;
	@%p1 bra 	$L__BB2_2;
	cvta.to.global.u64 	%rd2, %rd1;
	mul.wide.s32 	%rd3, %r2, 4;
	add.s64 	%rd4, %rd2, %rd3;
	st.global.u32 	[%rd4], %r1;
$L__BB2_2:
	ret;

}


// ===== COMPILED SASS (sm_100) =====

	.target	sm_100

	.elftype	@"ET_EXEC"


//--------------------- .note.nv.tkinfo           --------------------------
	.section	.note.nv.tkinfo,"",@"SHT_NOTE"
	.sectionflags	@"SHF_NOTE_NV_TKINFO"
	.tkinfo
        /*0018*/ 	.word	0x00000002
        /*0030*/ 	.string	""
        /*0030*/ 	.string	"ptxas"
        /*0030*/ 	.string	"Cuda compilation tools, release 13.0, V13.0.88"
        /*0030*/ 	.string	"Build cuda_13.0.r13.0/compiler.36424714_0"
        /*0030*/ 	.string	"-arch sm_100 -m 64 "



//--------------------- .note.nv.cuinfo           --------------------------
	.section	.note.nv.cuinfo,"",@"SHT_NOTE"
	.sectionflags	@"SHF_NOTE_NV_CUINFO"
        /*0018*/ 	.short	0x0002
        /*001a*/ 	.short	0x0064
        /*001c*/ 	.short	0x0082
	.zero		2


//--------------------- .nv.info                  --------------------------
	.section	.nv.info,"",@"SHT_CUDA_INFO"
	.align	4


	//----- nvinfo : EIATTR_REGCOUNT
	.align		4
        /*0000*/ 	.byte	0x04, 0x2f
        /*0002*/ 	.short	(.L_1 - .L_0)
	.align		4
.L_0:
        /*0004*/ 	.word	index@(_Z7kernel1Pii)
        /*0008*/ 	.word	0x0000000a


	//----- nvinfo : EIATTR_FRAME_SIZE
	.align		4
.L_1:
        /*000c*/ 	.byte	0x04, 0x11
        /*000e*/ 	.short	(.L_3 - .L_2)
	.align		4
.L_2:
        /*0010*/ 	.word	index@(_Z7kernel1Pii)
        /*0014*/ 	.word	0x00000000


	//----- nvinfo : EIATTR_REGCOUNT
	.align		4
.L_3:
        /*0018*/ 	.byte	0x04, 0x2f
        /*001a*/ 	.short	(.L_5 - .L_4)
	.align		4
.L_4:
        /*001c*/ 	.word	index@(_Z7kernel2Pii)
        /*0020*/ 	.word	0x0000000a


	//----- nvinfo : EIATTR_FRAME_SIZE
	.align		4
.L_5:
        /*0024*/ 	.byte	0x04, 0x11
        /*0026*/ 	.short	(.L_7 - .L_6)
	.align		4
.L_6:
        /*0028*/ 	.word	index@(_Z7kernel2Pii)
        /*002c*/ 	.word	0x00000000


	//----- nvinfo : EIATTR_REGCOUNT
	.align		4
.L_7:
        /*0030*/ 	.byte	0x04, 0x2f
        /*0032*/ 	.short	(.L_9 - .L_8)
	.align		4
.L_8:
        /*0034*/ 	.word	index@(_Z7kernel3Pii)
        /*0038*/ 	.word	0x00000008


	//----- nvinfo : EIATTR_FRAME_SIZE
	.align		4
.L_9:
        /*003c*/ 	.byte	0x04, 0x11
        /*003e*/ 	.short	(.L_11 - .L_10)
	.align		4
.L_10:
        /*0040*/ 	.word	index@(_Z7kernel3Pii)
        /*0044*/ 	.word	0x00000000


	//----- nvinfo : EIATTR_MIN_STACK_SIZE
	.align		4
.L_11:
        /*0048*/ 	.byte	0x04, 0x12
        /*004a*/ 	.short	(.L_13 - .L_12)
	.align		4
.L_12:
        /*004c*/ 	.word	index@(_Z7kernel3Pii)
        /*0050*/ 	.word	0x00000000


	//----- nvinfo : EIATTR_MIN_STACK_SIZE
	.align		4
.L_13:
        /*0054*/ 	.byte	0x04, 0x12
        /*0056*/ 	.short	(.L_15 - .L_14)
	.align		4
.L_14:
        /*0058*/ 	.word	index@(_Z7kernel2Pii)
        /*005c*/ 	.word	0x00000000


	//----- nvinfo : EIATTR_MIN_STACK_SIZE
	.align		4
.L_15:
        /*0060*/ 	.byte	0x04, 0x12
        /*0062*/ 	.short	(.L_17 - .L_16)
	.align		4
.L_16:
        /*0064*/ 	.word	index@(_Z7kernel1Pii)
        /*0068*/ 	.word	0x00000000
.L_17:


//--------------------- .nv.compat                --------------------------
	.section	.nv.compat,"",@"SHT_CUDA_COMPAT_INFO"
	.align	4
        /*0000*/ 	.byte	0x02, 0x09, 0x00, 0x00, 0x02, 0x02, 0x01, 0x00, 0x02, 0x05, 0x05, 0x00, 0x03, 0x07, 0x01, 0x01
        /*0010*/ 	.byte	0x02, 0x03, 0x00, 0x00, 0x02, 0x06, 0x01, 0x00, 0x04, 0x0b, 0x08, 0x00, 0x09, 0x00, 0x00, 0x00
        /*0020*/ 	.byte	0x00, 0x00, 0x00, 0x00


//--------------------- .nv.info._Z7kernel3Pii    --------------------------
	.section	.nv.info._Z7kernel3Pii,"",@"SHT_CUDA_INFO"
	.sectionflags	@""
	.align	4


	//----- nvinfo : EIATTR_CUDA_API_VERSION
	.align		4
        /*0000*/ 	.byte	0x04, 0x37
        /*0002*/ 	.short	(.L_19 - .L_18)
.L_18:
        /*0004*/ 	.word	0x00000082


	//----- nvinfo : EIATTR_KPARAM_INFO
	.align		4
.L_19:
        /*0008*/ 	.byte	0x04, 0x17
        /*000a*/ 	.short	(.L_21 - .L_20)
.L_20:
        /*000c*/ 	.word	0x00000000
        /*0010*/ 	.short	0x0001
        /*0012*/ 	.short	0x0008
        /*0014*/ 	.byte	0x00, 0xf0, 0x11, 0x00


	//----- nvinfo : EIATTR_KPARAM_INFO
	.align		4
.L_21:
        /*0018*/ 	.byte	0x04, 0x17
        /*001a*/ 	.short	(.L_23 - .L_22)
.L_22:
        /*001c*/ 	.word	0x00000000
        /*0020*/ 	.short	0x0000
        /*0022*/ 	.short	0x0000
        /*0024*/ 	.byte	0x00, 0xf5, 0x21, 0x00


	//----- nvinfo : EIATTR_SPARSE_MMA_MASK
	.align		4
.L_23:
        /*0028*/ 	.byte	0x03, 0x50
        /*002a*/ 	.short	0x0000


	//----- nvinfo : EIATTR_MAXREG_COUNT
	.align		4
        /*002c*/ 	.byte	0x03, 0x1b
        /*002e*/ 	.short	0x00ff


	//----- nvinfo : EIATTR_MERCURY_ISA_VERSION
	.align		4
        /*0030*/ 	.byte	0x03, 0x5f
        /*0032*/ 	.short	0x0101


	//----- nvinfo : EIATTR_VRC_CTA_INIT_COUNT
	.align		4
        /*0034*/ 	.byte	0x02, 0x4a
	.zero		1
	.zero		1


	//----- nvinfo : EIATTR_EXIT_INSTR_OFFSETS
	.align		4
        /*0038*/ 	.byte	0x04, 0x1c
        /*003a*/ 	.short	(.L_25 - .L_24)


	//   ....[0]....
.L_24:
        /*003c*/ 	.word	0x00000070


	//   ....[1]....
        /*0040*/ 	.word	0x000000c0


	//----- nvinfo : EIATTR_CBANK_PARAM_SIZE
	.align		4
.L_25:
        /*0044*/ 	.byte	0x03, 0x19
        /*0046*/ 	.short	0x000c


	//----- nvinfo : EIATTR_PARAM_CBANK
	.align		4
        /*0048*/ 	.byte	0x04, 0x0a
        /*004a*/ 	.short	(.L_27 - .L_26)
	.align		4
.L_26:
        /*004c*/ 	.word	index@(.nv.constant0._Z7kernel3Pii)
        /*0050*/ 	.short	0x0380
        /*0052*/ 	.short	0x000c


	//----- nvinfo : EIATTR_SW_WAR
	.align		4
.L_27:
        /*0054*/ 	.byte	0x04, 0x36
        /*0056*/ 	.short	(.L_29 - .L_28)
.L_28:
        /*0058*/ 	.word	0x00000008
.L_29:


//--------------------- .nv.info._Z7kernel2Pii    --------------------------
	.section	.nv.info._Z7kernel2Pii,"",@"SHT_CUDA_INFO"
	.sectionflags	@""
	.align	4


	//----- nvinfo : EIATTR_CUDA_API_VERSION
	.align		4
        /*0000*/ 	.byte	0x04, 0x37
        /*0002*/ 	.short	(.L_31 - .L_30)
.L_30:
        /*0004*/ 	.word	0x00000082


	//----- nvinfo : EIATTR_KPARAM_INFO
	.align		4
.L_31:
        /*0008*/ 	.byte	0x04, 0x17
        /*000a*/ 	.short	(.L_33 - .L_32)
.L_32:
        /*000c*/ 	.word	0x00000000
        /*0010*/ 	.short	0x0001
        /*0012*/ 	.short	0x0008
        /*0014*/ 	.byte	0x00, 0xf0, 0x11, 0x00


	//----- nvinfo : EIATTR_KPARAM_INFO
	.align		4
.L_33:
        /*0018*/ 	.byte	0x04, 0x17
        /*001a*/ 	.short	(.L_35 - .L_34)
.L_34:
        /*001c*/ 	.word	0x00000000
        /*0020*/ 	.short	0x0000
        /*0022*/ 	.short	0x0000
        /*0024*/ 	.byte	0x00, 0xf5, 0x21, 0x00


	//----- nvinfo : EIATTR_SPARSE_MMA_MASK
	.align		4
.L_35:
        /*0028*/ 	.byte	0x03, 0x50
        /*002a*/ 	.short	0x0000


	//----- nvinfo : EIATTR_MAXREG_COUNT
	.align		4
        /*002c*/ 	.byte	0x03, 0x1b
        /*002e*/ 	.short	0x00ff


	//----- nvinfo : EIATTR_MERCURY_ISA_VERSION
	.align		4
        /*0030*/ 	.byte	0x03, 0x5f
        /*0032*/ 	.short	0x0101


	//----- nvinfo : EIATTR_VRC_CTA_INIT_COUNT
	.align		4
        /*0034*/ 	.byte	0x02, 0x4a
	.zero		1
	.zero		1


	//----- nvinfo : EIATTR_EXIT_INSTR_OFFSETS
	.align		4
        /*0038*/ 	.byte	0x04, 0x1c
        /*003a*/ 	.short	(.L_37 - .L_36)


	//   ....[0]....
.L_36:
        /*003c*/ 	.word	0x00000070


	//   ....[1]....
        /*0040*/ 	.word	0x000000c0


	//----- nvinfo : EIATTR_CBANK_PARAM_SIZE
	.align		4
.L_37:
        /*0044*/ 	.byte	0x03, 0x19
        /*0046*/ 	.short	0x000c


	//----- nvinfo : EIATTR_PARAM_CBANK
	.align		4
        /*0048*/ 	.byte	0x04, 0x0a
        /*004a*/ 	.short	(.L_39 - .L_38)
	.align		4
.L_38:
        /*004c*/ 	.word	index@(.nv.constant0._Z7kernel2Pii)
        /*0050*/ 	.short	0x0380
        /*0052*/ 	.short	0x000c


	//----- nvinfo : EIATTR_SW_WAR
	.align		4
.L_39:
        /*0054*/ 	.byte	0x04, 0x36
        /*0056*/ 	.short	(.L_41 - .L_40)
.L_40:
        /*0058*/ 	.word	0x00000008
.L_41:


//--------------------- .nv.info._Z7kernel1Pii    --------------------------
	.section	.nv.info._Z7kernel1Pii,"",@"SHT_CUDA_INFO"
	.sectionflags	@""
	.align	4


	//----- nvinfo : EIATTR_CUDA_API_VERSION
	.align		4
        /*0000*/ 	.byte	0x04, 0x37
        /*0002*/ 	.short	(.L_43 - .L_42)
.L_42:
        /*0004*/ 	.word	0x00000082


	//----- nvinfo : EIATTR_KPARAM_INFO
	.align		4
.L_43:
        /*0008*/ 	.byte	0x04, 0x17
        /*000a*/ 	.short	(.L_45 - .L_44)
.L_44:
        /*000c*/ 	.word	0x00000000
        /*0010*/ 	.short	0x0001
        /*0012*/ 	.short	0x0008
        /*0014*/ 	.byte	0x00, 0xf0, 0x11, 0x00


	//----- nvinfo : EIATTR_KPARAM_INFO
	.align		4
.L_45:
        /*0018*/ 	.byte	0x04, 0x17
        /*001a*/ 	.short	(.L_47 - .L_46)
.L_46:
        /*001c*/ 	.word	0x00000000
        /*0020*/ 	.short	0x0000
        /*0022*/ 	.short	0x0000
        /*0024*/ 	.byte	0x00, 0xf5, 0x21, 0x00


	//----- nvinfo : EIATTR_SPARSE_MMA_MASK
	.align		4
.L_47:
        /*0028*/ 	.byte	0x03, 0x50
        /*002a*/ 	.short	0x0000


	//----- nvinfo : EIATTR_MAXREG_COUNT
	.align		4
        /*002c*/ 	.byte	0x03, 0x1b
        /*002e*/ 	.short	0x00ff


	//----- nvinfo : EIATTR_MERCURY_ISA_VERSION
	.align		4
        /*0030*/ 	.byte	0x03, 0x5f
        /*0032*/ 	.short	0x0101


	//----- nvinfo : EIATTR_VRC_CTA_INIT_COUNT
	.align		4
        /*0034*/ 	.byte	0x02, 0x4a
	.zero		1
	.zero		1


	//----- nvinfo : EIATTR_EXIT_INSTR_OFFSETS
	.align		4
        /*0038*/ 	.byte	0x04, 0x1c
        /*003a*/ 	.short	(.L_49 - .L_48)


	//   ....[0]....
.L_48:
        /*003c*/ 	.word	0x00000070


	//   ....[1]....
        /*0040*/ 	.word	0x000000d0


	//----- nvinfo : EIATTR_CBANK_PARAM_SIZE
	.align		4
.L_49:
        /*0044*/ 	.byte	0x03, 0x19
        /*0046*/ 	.short	0x000c


	//----- nvinfo : EIATTR_PARAM_CBANK
	.align		4
        /*0048*/ 	.byte	0x04, 0x0a
        /*004a*/ 	.short	(.L_51 - .L_50)
	.align		4
.L_50:
        /*004c*/ 	.word	index@(.nv.constant0._Z7kernel1Pii)
        /*0050*/ 	.short	0x0380
        /*0052*/ 	.short	0x000c


	//----- nvinfo : EIATTR_SW_WAR
	.align		4
.L_51:
        /*0054*/ 	.byte	0x04, 0x36
        /*0056*/ 	.short	(.L_53 - .L_52)
.L_52:
        /*0058*/ 	.word	0x00000008
.L_53:


//--------------------- .nv.callgraph             --------------------------
	.section	.nv.callgraph,"",@"SHT_CUDA_CALLGRAPH"
	.align	4
	.sectionentsize	8
	.align		4
        /*0000*/ 	.word	0x00000000
	.align		4
        /*0004*/ 	.word	0xffffffff
	.align		4
        /*0008*/ 	.word	0x00000000
	.align		4
        /*000c*/ 	.word	0xfffffffe
	.align		4
        /*0010*/ 	.word	0x00000000
	.align		4
        /*0014*/ 	.word	0xfffffffd
	.align		4
        /*0018*/ 	.word	0x00000000
	.align		4
        /*001c*/ 	.word	0xfffffffc


//--------------------- .text._Z7kernel3Pii       --------------------------
	.section	.text._Z7kernel3Pii,"ax",@progbits
	.align	128
        .global         _Z7kernel3Pii
        .type           _Z7kernel3Pii,@function
        .size           _Z7kernel3Pii,(.L_x_3 - _Z7kernel3Pii)
        .other          _Z7kernel3Pii,@"STO_CUDA_ENTRY STV_DEFAULT"
_Z7kernel3Pii:
.text._Z7kernel3Pii:
[----:B------:R-:W-:Y:S01]  /*0000*/  LDC R1, c[0x0][0x37c] ;  /* 0x0000df00ff017b82 */ /* 0x000fe20000000800 */
[----:B------:R-:W0:Y:S07]  /*0010*/  S2R R0, SR_TID.X ;  /* 0x0000000000007919 */ /* 0x000e2e0000002100 */
[----:B------:R-:W0:Y:S01]  /*0020*/  S2UR UR4, SR_CTAID.X ;  /* 0x00000000000479c3 */ /* 0x000e220000002500 */
[----:B------:R-:W1:Y:S07]  /*0030*/  LDCU UR5, c[0x0][0x388] ;  /* 0x00007100ff0577ac */ /* 0x000e6e0008000800 */
[----:B------:R-:W0:Y:S02]  /*0040*/  LDC R5, c[0x0][0x360] ;  /* 0x0000d800ff057b82 */ /* 0x000e240000000800 */
[----:B0-----:R-:W-:-:S05]  /*0050*/  IMAD R5, R5, UR4, R0 ;  /* 0x0000000405057c24 */ /* 0x001fca000f8e0200 */
[----:B-1----:R-:W-:-:S13]  /*0060*/  ISETP.GE.AND P0, PT, R5, UR5, PT ;  /* 0x0000000505007c0c */ /* 0x002fda000bf06270 */
[----:B------:R-:W-:Y:S05]  /*0070*/  @P0 EXIT ;  /* 0x000000000000094d */ /* 0x000fea0003800000 */
[----:B------:R-:W0:Y:S01]  /*0080*/  LDC.64 R2, c[0x0][0x380] ;  /* 0x0000e000ff027b82 */ /* 0x000e220000000a00 */
[----:B------:R-:W1:Y:S01]  /*0090*/  LDCU.64 UR4, c[0x0][0x358] ;  /* 0x00006b00ff0477ac */ /* 0x000e620008000a00 */
[----:B0-----:R-:W-:-:S05]  /*00a0*/  IMAD.WIDE R2, R5, 0x4, R2 ;  /* 0x0000000405027825 */ /* 0x001fca00078e0202 */
[----:B-1----:R-:W-:Y:S01]  /*00b0*/  STG.E desc[UR4][R2.64], R0 ;  /* 0x0000000002007986 */ /* 0x002fe2000c101904 */
[----:B------:R-:W-:Y:S05]  /*00c0*/  EXIT ;  /* 0x000000000000794d */ /* 0x000fea0003800000 */
.L_x_0:
[----:B------:R-:W-:-:S00]  /*00d0*/  BRA `(.L_x_0) ;  /* 0xfffffffc00fc7947 */ /* 0x000fc0000383ffff */
[----:B------:R-:W-:-:S00]  /*00e0*/  NOP ;  /* 0x0000000000007918 */ /* 0x000fc00000000000 */
        /* <DEDUP_REMOVED lines=9> */
.L_x_3:


//--------------------- .text._Z7kernel2Pii       --------------------------
	.section	.text._Z7kernel2Pii,"ax",@progbits
	.align	128
        .global         _Z7kernel2Pii
        .type           _Z7kernel2Pii,@function
        .size           _Z7kernel2Pii,(.L_x_4 - _Z7kernel2Pii)
        .other          _Z7kernel2Pii,@"STO_CUDA_ENTRY STV_DEFAULT"
_Z7kernel2Pii:
.text._Z7kernel2Pii:
[----:B------:R-:W-:Y:S01]  /*0000*/  LDC R1, c[0x0][0x37c] ;  /* 0x0000df00ff017b82 */ /* 0x000fe20000000800 */
[----:B------:R-:W0:Y:S01]  /*0010*/  S2R R7, SR_CTAID.X ;  /* 0x0000000000077919 */ /* 0x000e220000002500 */
[----:B------:R-:W0:Y:S01]  /*0020*/  LDCU UR4, c[0x0][0x360] ;  /* 0x00006c00ff0477ac */ /* 0x000e220008000800 */
[----:B------:R-:W0:Y:S01]  /*0030*/  S2R R0, SR_TID.X ;  /* 0x0000000000007919 */ /* 0x000e220000002100 */
[----:B------:R-:W1:Y:S01]  /*0040*/  LDCU UR5, c[0x0][0x388] ;  /* 0x00007100ff0577ac */ /* 0x000e620008000800 */
        /* <DEDUP_REMOVED lines=8> */
.L_x_1:
        /* <DEDUP_REMOVED lines=11> */
.L_x_4:


//--------------------- .text._Z7kernel1Pii       --------------------------
	.section	.text._Z7kernel1Pii,"ax",@progbits
	.align	128
        .global         _Z7kernel1Pii
        .type           _Z7kernel1Pii,@function
        .size           _Z7kernel1Pii,(.L_x_5 - _Z7kernel1Pii)
        .other          _Z7kernel1Pii,@"STO_CUDA_ENTRY STV_DEFAULT"
_Z7kernel1Pii:
.text._Z7kernel1Pii:
        /* <DEDUP_REMOVED lines=10> */
[----:B------:R-:W-:Y:S02]  /*00a0*/  HFMA2 R7, -RZ, RZ, 0, 4.17232513427734375e-07 ;  /* 0x00000007ff077431 */ /* 0x000fe400000001ff */
[----:B0-----:R-:W-:-:S05]  /*00b0*/  IMAD.WIDE R2, R5, 0x4, R2 ;  /* 0x0000000405027825 */ /* 0x001fca00078e0202 */
[----:B-1----:R-:W-:Y:S01]  /*00c0*/  STG.E desc[UR4][R2.64], R7 ;  /* 0x0000000702007986 */ /* 0x002fe2000c101904 */
[----:B------:R-:W-:Y:S05]  /*00d0*/  EXIT ;  /* 0x000000000000794d */ /* 0x000fea0003800000 */
.L_x_2:
        /* <DEDUP_REMOVED lines=10> */
.L_x_5:


//--------------------- .nv.shared.reserved.0     --------------------------
	.section	.nv.shared.reserved.0,"aw",@nobits
	.weak		__nv_reservedSMEM_offset_0_alias
	.size		__nv_reservedSMEM_offset_0_alias, 0, 64
	.other		__nv_reservedSMEM_offset_0_alias,@"STO_CUDA_RESERVED_SHARED STV_DEFAULT"
__nv_reservedSMEM_offset_0_alias:
	.zero		0
	.zero		64


//--------------------- .nv.constant0._Z7kernel3Pii --------------------------
	.section	.nv.constant0._Z7kernel3Pii,"a",@progbits
	.sectionflags	@""
	.align	4
.nv.constant0._Z7kernel3Pii:
	.zero		908


//--------------------- .nv.constant0._Z7kernel2Pii --------------------------
	.section	.nv.constant0._Z7kernel2Pii,"a",@progbits
	.sectionflags	@""
	.align	4
.nv.constant0._Z7kernel2Pii:
	.zero		908


//--------------------- .nv.constant0._Z7kernel1Pii --------------------------
	.section	.nv.constant0._Z7kernel1Pii,"a",@progbits
	.sectionflags	@""
	.align	4
.nv.constant0._Z7kernel1Pii:
	.zero		908


//--------------------- SYMBOLS --------------------------

	.type		.nv.reservedSmem.offset0,@object
	.size		.nv.reservedSmem.offset0,0x4
